//
// Generated by NVIDIA NVVM Compiler
//
// Compiler Build ID: CL-36424714
// Cuda compilation tools, release 13.0, V13.0.88
// Based on NVVM 20.0.0
//

.version 9.0
.target sm_100
.address_size 64

	// .globl	VecAdd

.visible .entry VecAdd(
	.param .u64 .ptr .align 1 VecAdd_param_0,
	.param .u64 .ptr .align 1 VecAdd_param_1,
	.param .u64 .ptr .align 1 VecAdd_param_2,
	.param .u32 VecAdd_param_3
)
{
	.reg .pred 	%p<2>;
	.reg .b32 	%r<6>;
	.reg .b64 	%rd<11>;

	ld.param.u64 	%rd1, [VecAdd_param_0];
	ld.param.u64 	%rd2, [VecAdd_param_1];
	ld.param.u64 	%rd3, [VecAdd_param_2];
	ld.param.u32 	%r2, [VecAdd_param_3];
	mov.u32 	%r1, %ctaid.x;
	setp.ge.s32 	%p1, %r1, %r2;
	@%p1 bra 	$L__BB0_2;
	cvta.to.global.u64 	%rd4, %rd1;
	cvta.to.global.u64 	%rd5, %rd2;
	cvta.to.global.u64 	%rd6, %rd3;
	mul.wide.u32 	%rd7, %r1, 4;
	add.s64 	%rd8, %rd4, %rd7;
	ld.global.u32 	%r3, [%rd8];
	add.s64 	%rd9, %rd5, %rd7;
	ld.global.u32 	%r4, [%rd9];
	add.s32 	%r5, %r4, %r3;
	add.s64 	%rd10, %rd6, %rd7;
	st.global.u32 	[%rd10], %r5;
$L__BB0_2:
	ret;

}


// ===== COMPILED SASS (sm_100) =====

	.target	sm_100

	.elftype	@"ET_EXEC"


//--------------------- .note.nv.tkinfo           --------------------------
	.section	.note.nv.tkinfo,"",@"SHT_NOTE"
	.sectionflags	@"SHF_NOTE_NV_TKINFO"
	.tkinfo
        /*0018*/ 	.word	0x00000002
        /*0030*/ 	.string	""
        /*0030*/ 	.string	"ptxas"
        /*0030*/ 	.string	"Cuda compilation tools, release 13.0, V13.0.88"
        /*0030*/ 	.string	"Build cuda_13.0.r13.0/compiler.36424714_0"
        /*0030*/ 	.string	"-arch sm_100 -m 64 "



//--------------------- .note.nv.cuinfo           --------------------------
	.section	.note.nv.cuinfo,"",@"SHT_NOTE"
	.sectionflags	@"SHF_NOTE_NV_CUINFO"
        /*0018*/ 	.short	0x0002
        /*001a*/ 	.short	0x0064
        /*001c*/ 	.short	0x0082
	.zero		2


//--------------------- .nv.info                  --------------------------
	.section	.nv.info,"",@"SHT_CUDA_INFO"
	.align	4


	//----- nvinfo : EIATTR_REGCOUNT
	.align		4
        /*0000*/ 	.byte	0x04, 0x2f
        /*0002*/ 	.short	(.L_1 - .L_0)
	.align		4
.L_0:
        /*0004*/ 	.word	index@(VecAdd)
        /*0008*/ 	.word	0x0000000c


	//----- nvinfo : EIATTR_FRAME_SIZE
	.align		4
.L_1:
        /*000c*/ 	.byte	0x04, 0x11
        /*000e*/ 	.short	(.L_3 - .L_2)
	.align		4
.L_2:
        /*0010*/ 	.word	index@(VecAdd)
        /*0014*/ 	.word	0x00000000


	//----- nvinfo : EIATTR_MIN_STACK_SIZE
	.align		4
.L_3:
        /*0018*/ 	.byte	0x04, 0x12
        /*001a*/ 	.short	(.L_5 - .L_4)
	.align		4
.L_4:
        /*001c*/ 	.word	index@(VecAdd)
        /*0020*/ 	.word	0x00000000
.L_5:


//--------------------- .nv.compat                --------------------------
	.section	.nv.compat,"",@"SHT_CUDA_COMPAT_INFO"
	.align	4
        /*0000*/ 	.byte	0x02, 0x09, 0x00, 0x00, 0x02, 0x02, 0x01, 0x00, 0x02, 0x05, 0x05, 0x00, 0x03, 0x07, 0x01, 0x01
        /*0010*/ 	.byte	0x02, 0x03, 0x00, 0x00, 0x02, 0x06, 0x01, 0x00, 0x04, 0x0b, 0x08, 0x00, 0x09, 0x00, 0x00, 0x00
        /*0020*/ 	.byte	0x00, 0x00, 0x00, 0x00


//--------------------- .nv.info.VecAdd           --------------------------
	.section	.nv.info.VecAdd,"",@"SHT_CUDA_INFO"
	.sectionflags	@""
	.align	4


	//----- nvinfo : EIATTR_CUDA_API_VERSION
	.align		4
        /*0000*/ 	.byte	0x04, 0x37
        /*0002*/ 	.short	(.L_7 - .L_6)
.L_6:
        /*0004*/ 	.word	0x00000082


	//----- nvinfo : EIATTR_KPARAM_INFO
	.align		4
.L_7:
        /*0008*/ 	.byte	0x04, 0x17
        /*000a*/ 	.short	(.L_9 - .L_8)
.L_8:
        /*000c*/ 	.word	0x00000000
        /*0010*/ 	.short	0x0003
        /*0012*/ 	.short	0x0018
        /*0014*/ 	.byte	0x00, 0xf0, 0x11, 0x00


	//----- nvinfo : EIATTR_KPARAM_INFO
	.align		4
.L_9:
        /*0018*/ 	.byte	0x04, 0x17
        /*001a*/ 	.short	(.L_11 - .L_10)
.L_10:
        /*001c*/ 	.word	0x00000000
        /*0020*/ 	.short	0x0002
        /*0022*/ 	.short	0x0010
        /*0024*/ 	.byte	0x00, 0xf5, 0x21, 0x00


	//----- nvinfo : EIATTR_KPARAM_INFO
	.align		4
.L_11:
        /*0028*/ 	.byte	0x04, 0x17
        /*002a*/ 	.short	(.L_13 - .L_12)
.L_12:
        /*002c*/ 	.word	0x00000000
        /*0030*/ 	.short	0x0001
        /*0032*/ 	.short	0x0008
        /*0034*/ 	.byte	0x00, 0xf5, 0x21, 0x00


	//----- nvinfo : EIATTR_KPARAM_INFO
	.align		4
.L_13:
        /*0038*/ 	.byte	0x04, 0x17
        /*003a*/ 	.short	(.L_15 - .L_14)
.L_14:
        /*003c*/ 	.word	0x00000000
        /*0040*/ 	.short	0x0000
        /*0042*/ 	.short	0x0000
        /*0044*/ 	.byte	0x00, 0xf5, 0x21, 0x00


	//----- nvinfo : EIATTR_SPARSE_MMA_MASK
	.align		4
.L_15:
        /*0048*/ 	.byte	0x03, 0x50
        /*004a*/ 	.short	0x0000


	//----- nvinfo : EIATTR_MAXREG_COUNT
	.align		4
        /*004c*/ 	.byte	0x03, 0x1b
        /*004e*/ 	.short	0x00ff


	//----- nvinfo : EIATTR_MERCURY_ISA_VERSION
	.align		4
        /*0050*/ 	.byte	0x03, 0x5f
        /*0052*/ 	.short	0x0101


	//----- nvinfo : EIATTR_VRC_CTA_INIT_COUNT
	.align		4
        /*0054*/ 	.byte	0x02, 0x4a
	.zero		1
	.zero		1


	//----- nvinfo : EIATTR_EXIT_INSTR_OFFSETS
	.align		4
        /*0058*/ 	.byte	0x04, 0x1c
        /*005a*/ 	.short	(.L_17 - .L_16)


	//   ....[0]....
.L_16:
        /*005c*/ 	.word	0x00000040


	//   ....[1]....
        /*0060*/ 	.word	0x00000100


	//----- nvinfo : EIATTR_CBANK_PARAM_SIZE
	.align		4
.L_17:
        /*0064*/ 	.byte	0x03, 0x19
        /*0066*/ 	.short	0x001c


	//----- nvinfo : EIATTR_PARAM_CBANK
	.align		4
        /*0068*/ 	.byte	0x04, 0x0a
        /*006a*/ 	.short	(.L_19 - .L_18)
	.align		4
.L_18:
        /*006c*/ 	.word	index@(.nv.constant0.VecAdd)
        /*0070*/ 	.short	0x0380
        /*0072*/ 	.short	0x001c


	//----- nvinfo : EIATTR_SW_WAR
	.align		4
.L_19:
        /*0074*/ 	.byte	0x04, 0x36
        /*0076*/ 	.short	(.L_21 - .L_20)
.L_20:
        /*0078*/ 	.word	0x00000008
.L_21:


//--------------------- .nv.callgraph             --------------------------
	.section	.nv.callgraph,"",@"SHT_CUDA_CALLGRAPH"
	.align	4
	.sectionentsize	8
	.align		4
        /*0000*/ 	.word	0x00000000
	.align		4
        /*0004*/ 	.word	0xffffffff
	.align		4
        /*0008*/ 	.word	0x00000000
	.align		4
        /*000c*/ 	.word	0xfffffffe
	.align		4
        /*0010*/ 	.word	0x00000000
	.align		4
        /*0014*/ 	.word	0xfffffffd
	.align		4
        /*0018*/ 	.word	0x00000000
	.align		4
        /*001c*/ 	.word	0xfffffffc


//--------------------- .text.VecAdd              --------------------------
	.section	.text.VecAdd,"ax",@progbits
	.align	128
        .global         VecAdd
        .type           VecAdd,@function
        .size           VecAdd,(.L_x_1 - VecAdd)
        .other          VecAdd,@"STO_CUDA_ENTRY STV_DEFAULT"
VecAdd:
.text.VecAdd:
[----:B------:R-:W-:Y:S01]  /*0000*/  LDC R1, c[0x0][0x37c] ;  /* 0x0000df00ff017b82 */ /* 0x000fe20000000800 */
[----:B------:R-:W0:Y:S01]  /*0010*/  S2R R9, SR_CTAID.X ;  /* 0x0000000000097919 */ /* 0x000e220000002500 */
[----:B------:R-:W0:Y:S02]  /*0020*/  LDCU UR4, c[0x0][0x398] ;  /* 0x00007300ff0477ac */ /* 0x000e240008000800 */
[----:B0-----:R-:W-:-:S13]  /*0030*/  ISETP.GE.AND P0, PT, R9, UR4, PT ;  /* 0x0000000409007c0c */ /* 0x001fda000bf06270 */
[----:B------:R-:W-:Y:S05]  /*0040*/  @P0 EXIT ;  /* 0x000000000000094d */ /* 0x000fea0003800000 */
[----:B------:R-:W0:Y:S01]  /*0050*/  LDC.64 R2, c[0x0][0x380] ;  /* 0x0000e000ff027b82 */ /* 0x000e220000000a00 */
[----:B------:R-:W1:Y:S07]  /*0060*/  LDCU.64 UR4, c[0x0][0x358] ;  /* 0x00006b00ff0477ac */ /* 0x000e6e0008000a00 */
[----:B------:R-:W2:Y:S08]  /*0070*/  LDC.64 R4, c[0x0][0x388] ;  /* 0x0000e200ff047b82 */ /* 0x000eb00000000a00 */
[----:B------:R-:W3:Y:S01]  /*0080*/  LDC.64 R6, c[0x0][0x390] ;  /* 0x0000e400ff067b82 */ /* 0x000ee20000000a00 */
[----:B0-----:R-:W-:-:S06]  /*0090*/  IMAD.WIDE.U32 R2, R9, 0x4, R2 ;  /* 0x0000000409027825 */ /* 0x001fcc00078e0002 */
[----:B-1----:R-:W4:Y:S01]  /*00a0*/  LDG.E R2, desc[UR4][R2.64] ;  /* 0x0000000402027981 */ /* 0x002f22000c1e1900 */
[----:B--2---:R-:W-:-:S06]  /*00b0*/  IMAD.WIDE.U32 R4, R9, 0x4, R4 ;  /* 0x0000000409047825 */ /* 0x004fcc00078e0004 */
[----:B------:R-:W4:Y:S01]  /*00c0*/  LDG.E R5, desc[UR4][R4.64] ;  /* 0x0000000404057981 */ /* 0x000f22000c1e1900 */
[----:B---3--:R-:W-:Y:S01]  /*00d0*/  IMAD.WIDE.U32 R6, R9, 0x4, R6 ;  /* 0x0000000409067825 */ /* 0x008fe200078e0006 */
[----:B----4-:R-:W-:-:S05]  /*00e0*/  IADD3 R9, PT, PT, R2, R5, RZ ;  /* 0x0000000502097210 */ /* 0x010fca0007ffe0ff */
[----:B------:R-:W-:Y:S01]  /*00f0*/  STG.E desc[UR4][R6.64], R9 ;  /* 0x0000000906007986 */ /* 0x000fe2000c101904 */
[----:B------:R-:W-:Y:S05]  /*0100*/  EXIT ;  /* 0x000000000000794d */ /* 0x000fea0003800000 */
.L_x_0:
[----:B------:R-:W-:-:S00]  /*0110*/  BRA `(.L_x_0) ;  /* 0xfffffffc00fc7947 */ /* 0x000fc0000383ffff */
[----:B------:R-:W-:-:S00]  /*0120*/  NOP ;  /* 0x0000000000007918 */ /* 0x000fc00000000000 */
        /* <DEDUP_REMOVED lines=13> */
.L_x_1:


//--------------------- .nv.shared.reserved.0     --------------------------
	.section	.nv.shared.reserved.0,"aw",@nobits
	.weak		__nv_reservedSMEM_offset_0_alias
	.size		__nv_reservedSMEM_offset_0_alias, 0, 64
	.other		__nv_reservedSMEM_offset_0_alias,@"STO_CUDA_RESERVED_SHARED STV_DEFAULT"
__nv_reservedSMEM_offset_0_alias:
	.zero		0
	.zero		64


//--------------------- .nv.constant0.VecAdd      --------------------------
	.section	.nv.constant0.VecAdd,"a",@progbits
	.sectionflags	@""
	.align	4
.nv.constant0.VecAdd:
	.zero		924


//--------------------- SYMBOLS --------------------------

	.type		.nv.reservedSmem.offset0,@object
	.size		.nv.reservedSmem.offset0,0x4
